//
// Generated by NVIDIA NVVM Compiler
//
// Compiler Build ID: CL-36424714
// Cuda compilation tools, release 13.0, V13.0.88
// Based on NVVM 20.0.0
//

.version 9.0
.target sm_100
.address_size 64

	// .globl	_Z8computeBPiS_

.visible .entry _Z8computeBPiS_(
	.param .u64 .ptr .align 1 _Z8computeBPiS__param_0,
	.param .u64 .ptr .align 1 _Z8computeBPiS__param_1
)
{
	.reg .pred 	%p<4>;
	.reg .b32 	%r<24>;
	.reg .b64 	%rd<13>;

	ld.param.u64 	%rd1, [_Z8computeBPiS__param_0];
	ld.param.u64 	%rd2, [_Z8computeBPiS__param_1];
	mov.u32 	%r3, %ctaid.x;
	mov.u32 	%r4, %ntid.x;
	mov.u32 	%r5, %tid.x;
	mad.lo.s32 	%r1, %r3, %r4, %r5;
	mov.u32 	%r6, %ctaid.y;
	mov.u32 	%r7, %ntid.y;
	mov.u32 	%r8, %tid.y;
	mad.lo.s32 	%r9, %r6, %r7, %r8;
	setp.gt.s32 	%p1, %r1, 1;
	setp.gt.u32 	%p2, %r9, 2;
	or.pred  	%p3, %p1, %p2;
	@%p3 bra 	$L__BB0_2;
	cvta.to.global.u64 	%rd3, %rd1;
	cvta.to.global.u64 	%rd4, %rd2;
	mul.lo.s32 	%r10, %r1, 3;
	mul.wide.s32 	%rd5, %r10, 4;
	add.s64 	%rd6, %rd3, %rd5;
	ld.global.u32 	%r11, [%rd6];
	ld.global.u32 	%r12, [%rd6+4];
	add.s32 	%r13, %r12, %r11;
	ld.global.u32 	%r14, [%rd6+8];
	add.s32 	%r15, %r14, %r13;
	mul.wide.u32 	%rd7, %r9, 4;
	add.s64 	%rd8, %rd3, %rd7;
	ld.global.u32 	%r16, [%rd8];
	ld.global.u32 	%r17, [%rd8+12];
	add.s32 	%r18, %r17, %r16;
	add.s32 	%r19, %r18, %r15;
	add.s32 	%r20, %r10, %r9;
	shl.b32 	%r21, %r9, 2;
	cvt.u64.u32 	%rd9, %r21;
	add.s64 	%rd10, %rd6, %rd9;
	ld.global.u32 	%r22, [%rd10];
	sub.s32 	%r23, %r19, %r22;
	mul.wide.s32 	%rd11, %r20, 4;
	add.s64 	%rd12, %rd4, %rd11;
	st.global.u32 	[%rd12], %r23;
$L__BB0_2:
	ret;

}


// ===== COMPILED SASS (sm_100) =====

	.target	sm_100

	.elftype	@"ET_EXEC"


//--------------------- .note.nv.tkinfo           --------------------------
	.section	.note.nv.tkinfo,"",@"SHT_NOTE"
	.sectionflags	@"SHF_NOTE_NV_TKINFO"
	.tkinfo
        /*0018*/ 	.word	0x00000002
        /*0030*/ 	.string	""
        /*0030*/ 	.string	"ptxas"
        /*0030*/ 	.string	"Cuda compilation tools, release 13.0, V13.0.88"
        /*0030*/ 	.string	"Build cuda_13.0.r13.0/compiler.36424714_0"
        /*0030*/ 	.string	"-arch sm_100 -m 64 "



//--------------------- .note.nv.cuinfo           --------------------------
	.section	.note.nv.cuinfo,"",@"SHT_NOTE"
	.sectionflags	@"SHF_NOTE_NV_CUINFO"
        /*0018*/ 	.short	0x0002
        /*001a*/ 	.short	0x0064
        /*001c*/ 	.short	0x0082
	.zero		2


//--------------------- .nv.info                  --------------------------
	.section	.nv.info,"",@"SHT_CUDA_INFO"
	.align	4


	//----- nvinfo : EIATTR_REGCOUNT
	.align		4
        /*0000*/ 	.byte	0x04, 0x2f
        /*0002*/ 	.short	(.L_1 - .L_0)
	.align		4
.L_0:
        /*0004*/ 	.word	index@(_Z8computeBPiS_)
        /*0008*/ 	.word	0x00000012


	//----- nvinfo : EIATTR_FRAME_SIZE
	.align		4
.L_1:
        /*000c*/ 	.byte	0x04, 0x11
        /*000e*/ 	.short	(.L_3 - .L_2)
	.align		4
.L_2:
        /*0010*/ 	.word	index@(_Z8computeBPiS_)
        /*0014*/ 	.word	0x00000000


	//----- nvinfo : EIATTR_MIN_STACK_SIZE
	.align		4
.L_3:
        /*0018*/ 	.byte	0x04, 0x12
        /*001a*/ 	.short	(.L_5 - .L_4)
	.align		4
.L_4:
        /*001c*/ 	.word	index@(_Z8computeBPiS_)
        /*0020*/ 	.word	0x00000000
.L_5:


//--------------------- .nv.compat                --------------------------
	.section	.nv.compat,"",@"SHT_CUDA_COMPAT_INFO"
	.align	4
        /*0000*/ 	.byte	0x02, 0x09, 0x00, 0x00, 0x02, 0x02, 0x01, 0x00, 0x02, 0x05, 0x05, 0x00, 0x03, 0x07, 0x01, 0x01
        /*0010*/ 	.byte	0x02, 0x03, 0x00, 0x00, 0x02, 0x06, 0x01, 0x00, 0x04, 0x0b, 0x08, 0x00, 0x09, 0x00, 0x00, 0x00
        /*0020*/ 	.byte	0x00, 0x00, 0x00, 0x00


//--------------------- .nv.info._Z8computeBPiS_  --------------------------
	.section	.nv.info._Z8computeBPiS_,"",@"SHT_CUDA_INFO"
	.sectionflags	@""
	.align	4


	//----- nvinfo : EIATTR_CUDA_API_VERSION
	.align		4
        /*0000*/ 	.byte	0x04, 0x37
        /*0002*/ 	.short	(.L_7 - .L_6)
.L_6:
        /*0004*/ 	.word	0x00000082


	//----- nvinfo : EIATTR_KPARAM_INFO
	.align		4
.L_7:
        /*0008*/ 	.byte	0x04, 0x17
        /*000a*/ 	.short	(.L_9 - .L_8)
.L_8:
        /*000c*/ 	.word	0x00000000
        /*0010*/ 	.short	0x0001
        /*0012*/ 	.short	0x0008
        /*0014*/ 	.byte	0x00, 0xf5, 0x21, 0x00


	//----- nvinfo : EIATTR_KPARAM_INFO
	.align		4
.L_9:
        /*0018*/ 	.byte	0x04, 0x17
        /*001a*/ 	.short	(.L_11 - .L_10)
.L_10:
        /*001c*/ 	.word	0x00000000
        /*0020*/ 	.short	0x0000
        /*0022*/ 	.short	0x0000
        /*0024*/ 	.byte	0x00, 0xf5, 0x21, 0x00


	//----- nvinfo : EIATTR_SPARSE_MMA_MASK
	.align		4
.L_11:
        /*0028*/ 	.byte	0x03, 0x50
        /*002a*/ 	.short	0x0000


	//----- nvinfo : EIATTR_MAXREG_COUNT
	.align		4
        /*002c*/ 	.byte	0x03, 0x1b
        /*002e*/ 	.short	0x00ff


	//----- nvinfo : EIATTR_MERCURY_ISA_VERSION
	.align		4
        /*0030*/ 	.byte	0x03, 0x5f
        /*0032*/ 	.short	0x0101


	//----- nvinfo : EIATTR_VRC_CTA_INIT_COUNT
	.align		4
        /*0034*/ 	.byte	0x02, 0x4a
	.zero		1
	.zero		1


	//----- nvinfo : EIATTR_EXIT_INSTR_OFFSETS
	.align		4
        /*0038*/ 	.byte	0x04, 0x1c
        /*003a*/ 	.short	(.L_13 - .L_12)


	//   ....[0]....
.L_12:
        /*003c*/ 	.word	0x000000b0


	//   ....[1]....
        /*0040*/ 	.word	0x00000200


	//----- nvinfo : EIATTR_CBANK_PARAM_SIZE
	.align		4
.L_13:
        /*0044*/ 	.byte	0x03, 0x19
        /*0046*/ 	.short	0x0010


	//----- nvinfo : EIATTR_PARAM_CBANK
	.align		4
        /*0048*/ 	.byte	0x04, 0x0a
        /*004a*/ 	.short	(.L_15 - .L_14)
	.align		4
.L_14:
        /*004c*/ 	.word	index@(.nv.constant0._Z8computeBPiS_)
        /*0050*/ 	.short	0x0380
        /*0052*/ 	.short	0x0010


	//----- nvinfo : EIATTR_SW_WAR
	.align		4
.L_15:
        /*0054*/ 	.byte	0x04, 0x36
        /*0056*/ 	.short	(.L_17 - .L_16)
.L_16:
        /*0058*/ 	.word	0x00000008
.L_17:


//--------------------- .nv.callgraph             --------------------------
	.section	.nv.callgraph,"",@"SHT_CUDA_CALLGRAPH"
	.align	4
	.sectionentsize	8
	.align		4
        /*0000*/ 	.word	0x00000000
	.align		4
        /*0004*/ 	.word	0xffffffff
	.align		4
        /*0008*/ 	.word	0x00000000
	.align		4
        /*000c*/ 	.word	0xfffffffe
	.align		4
        /*0010*/ 	.word	0x00000000
	.align		4
        /*0014*/ 	.word	0xfffffffd
	.align		4
        /*0018*/ 	.word	0x00000000
	.align		4
        /*001c*/ 	.word	0xfffffffc


//--------------------- .text._Z8computeBPiS_     --------------------------
	.section	.text._Z8computeBPiS_,"ax",@progbits
	.align	128
        .global         _Z8computeBPiS_
        .type           _Z8computeBPiS_,@function
        .size           _Z8computeBPiS_,(.L_x_1 - _Z8computeBPiS_)
        .other          _Z8computeBPiS_,@"STO_CUDA_ENTRY STV_DEFAULT"
_Z8computeBPiS_:
.text._Z8computeBPiS_:
[----:B------:R-:W-:Y:S01]  /*0000*/  LDC R1, c[0x0][0x37c] ;  /* 0x0000df00ff017b82 */ /* 0x000fe20000000800 */
[----:B------:R-:W0:Y:S07]  /*0010*/  S2R R2, SR_TID.Y ;  /* 0x0000000000027919 */ /* 0x000e2e0000002200 */
[----:B------:R-:W1:Y:S01]  /*0020*/  LDC R0, c[0x0][0x360] ;  /* 0x0000d800ff007b82 */ /* 0x000e620000000800 */
[----:B------:R-:W1:Y:S07]  /*0030*/  S2R R3, SR_TID.X ;  /* 0x0000000000037919 */ /* 0x000e6e0000002100 */
[----:B------:R-:W0:Y:S08]  /*0040*/  S2UR UR5, SR_CTAID.Y ;  /* 0x00000000000579c3 */ /* 0x000e300000002600 */
[----:B------:R-:W0:Y:S08]  /*0050*/  LDC R11, c[0x0][0x364] ;  /* 0x0000d900ff0b7b82 */ /* 0x000e300000000800 */
[----:B------:R-:W1:Y:S01]  /*0060*/  S2UR UR4, SR_CTAID.X ;  /* 0x00000000000479c3 */ /* 0x000e620000002500 */
[----:B0-----:R-:W-:-:S05]  /*0070*/  IMAD R11, R11, UR5, R2 ;  /* 0x000000050b0b7c24 */ /* 0x001fca000f8e0202 */
[----:B------:R-:W-:Y:S01]  /*0080*/  ISETP.GT.U32.AND P0, PT, R11, 0x2, PT ;  /* 0x000000020b00780c */ /* 0x000fe20003f04070 */
[----:B-1----:R-:W-:-:S05]  /*0090*/  IMAD R0, R0, UR4, R3 ;  /* 0x0000000400007c24 */ /* 0x002fca000f8e0203 */
[----:B------:R-:W-:-:S13]  /*00a0*/  ISETP.GT.OR P0, PT, R0, 0x1, P0 ;  /* 0x000000010000780c */ /* 0x000fda0000704670 */
[----:B------:R-:W-:Y:S05]  /*00b0*/  @P0 EXIT ;  /* 0x000000000000094d */ /* 0x000fea0003800000 */
[----:B------:R-:W0:Y:S01]  /*00c0*/  LDC.64 R4, c[0x0][0x380] ;  /* 0x0000e000ff047b82 */ /* 0x000e220000000a00 */
[----:B------:R-:W1:Y:S01]  /*00d0*/  LDCU.64 UR4, c[0x0][0x358] ;  /* 0x00006b00ff0477ac */ /* 0x000e620008000a00 */
[----:B------:R-:W-:-:S06]  /*00e0*/  IMAD R0, R0, 0x3, RZ ;  /* 0x0000000300007824 */ /* 0x000fcc00078e02ff */
[----:B------:R-:W2:Y:S01]  /*00f0*/  LDC.64 R6, c[0x0][0x388] ;  /* 0x0000e200ff067b82 */ /* 0x000ea20000000a00 */
[----:B0-----:R-:W-:-:S04]  /*0100*/  IMAD.WIDE R2, R0, 0x4, R4 ;  /* 0x0000000400027825 */ /* 0x001fc800078e0204 */
[C---:B------:R-:W-:Y:S01]  /*0110*/  IMAD.WIDE.U32 R4, R11.reuse, 0x4, R4 ;  /* 0x000000040b047825 */ /* 0x040fe200078e0004 */
[----:B------:R-:W-:Y:S01]  /*0120*/  LEA R8, P0, R11, R2, 0x2 ;  /* 0x000000020b087211 */ /* 0x000fe200078010ff */
[----:B-1----:R-:W3:Y:S04]  /*0130*/  LDG.E R10, desc[UR4][R2.64] ;  /* 0x00000004020a7981 */ /* 0x002ee8000c1e1900 */
[----:B------:R-:W3:Y:S01]  /*0140*/  LDG.E R13, desc[UR4][R2.64+0x4] ;  /* 0x00000404020d7981 */ /* 0x000ee2000c1e1900 */
[----:B------:R-:W-:-:S03]  /*0150*/  IADD3.X R9, PT, PT, RZ, R3, RZ, P0, !PT ;  /* 0x00000003ff097210 */ /* 0x000fc600007fe4ff */
[----:B------:R-:W3:Y:S04]  /*0160*/  LDG.E R12, desc[UR4][R2.64+0x8] ;  /* 0x00000804020c7981 */ /* 0x000ee8000c1e1900 */
[----:B------:R-:W4:Y:S04]  /*0170*/  LDG.E R15, desc[UR4][R4.64] ;  /* 0x00000004040f7981 */ /* 0x000f28000c1e1900 */
[----:B------:R-:W4:Y:S04]  /*0180*/  LDG.E R14, desc[UR4][R4.64+0xc] ;  /* 0x00000c04040e7981 */ /* 0x000f28000c1e1900 */
[----:B------:R-:W5:Y:S01]  /*0190*/  LDG.E R9, desc[UR4][R8.64] ;  /* 0x0000000408097981 */ /* 0x000f62000c1e1900 */
[----:B------:R-:W-:-:S05]  /*01a0*/  IADD3 R11, PT, PT, R11, R0, RZ ;  /* 0x000000000b0b7210 */ /* 0x000fca0007ffe0ff */
[----:B--2---:R-:W-:Y:S01]  /*01b0*/  IMAD.WIDE R6, R11, 0x4, R6 ;  /* 0x000000040b067825 */ /* 0x004fe200078e0206 */
[----:B---3--:R-:W-:-:S04]  /*01c0*/  IADD3 R10, PT, PT, R12, R13, R10 ;  /* 0x0000000d0c0a7210 */ /* 0x008fc80007ffe00a */
[----:B----4-:R-:W-:-:S04]  /*01d0*/  IADD3 R10, PT, PT, R10, R14, R15 ;  /* 0x0000000e0a0a7210 */ /* 0x010fc80007ffe00f */
[----:B-----5:R-:W-:-:S05]  /*01e0*/  IADD3 R11, PT, PT, R10, -R9, RZ ;  /* 0x800000090a0b7210 */ /* 0x020fca0007ffe0ff */
[----:B------:R-:W-:Y:S01]  /*01f0*/  STG.E desc[UR4][R6.64], R11 ;  /* 0x0000000b06007986 */ /* 0x000fe2000c101904 */
[----:B------:R-:W-:Y:S05]  /*0200*/  EXIT ;  /* 0x000000000000794d */ /* 0x000fea0003800000 */
.L_x_0:
[----:B------:R-:W-:-:S00]  /*0210*/  BRA `(.L_x_0) ;  /* 0xfffffffc00fc7947 */ /* 0x000fc0000383ffff */
[----:B------:R-:W-:-:S00]  /*0220*/  NOP ;  /* 0x0000000000007918 */ /* 0x000fc00000000000 */
        /* <DEDUP_REMOVED lines=13> */
.L_x_1:


//--------------------- .nv.shared.reserved.0     --------------------------
	.section	.nv.shared.reserved.0,"aw",@nobits
	.weak		__nv_reservedSMEM_offset_0_alias
	.size		__nv_reservedSMEM_offset_0_alias, 0, 64
	.other		__nv_reservedSMEM_offset_0_alias,@"STO_CUDA_RESERVED_SHARED STV_DEFAULT"
__nv_reservedSMEM_offset_0_alias:
	.zero		0
	.zero		64


//--------------------- .nv.constant0._Z8computeBPiS_ --------------------------
	.section	.nv.constant0._Z8computeBPiS_,"a",@progbits
	.sectionflags	@""
	.align	4
.nv.constant0._Z8computeBPiS_:
	.zero		912


//--------------------- SYMBOLS --------------------------

	.type		.nv.reservedSmem.offset0,@object
	.size		.nv.reservedSmem.offset0,0x4
